//
// Generated by NVIDIA NVVM Compiler
//
// Compiler Build ID: CL-36424714
// Cuda compilation tools, release 13.0, V13.0.88
// Based on NVVM 20.0.0
//

.version 9.0
.target sm_100
.address_size 64

	// .globl	_Z10radix_sortILi10EEvPiS0_i
// _ZZ10radix_sortILi10EEvPiS0_iE5s_vec has been demoted
// _ZZ10radix_sortILi10EEvPiS0_iE5s_aux has been demoted
// _ZZ10radix_sortILi10EEvPiS0_iE14s_pref_sum_one has been demoted
// _ZZ10radix_sortILi10EEvPiS0_iE15s_pref_sum_zero has been demoted

.visible .entry _Z10radix_sortILi10EEvPiS0_i(
	.param .u64 .ptr .align 1 _Z10radix_sortILi10EEvPiS0_i_param_0,
	.param .u64 .ptr .align 1 _Z10radix_sortILi10EEvPiS0_i_param_1,
	.param .u32 _Z10radix_sortILi10EEvPiS0_i_param_2
)
{
	.reg .pred 	%p<9>;
	.reg .b32 	%r<66>;
	.reg .b64 	%rd<9>;
	// demoted variable
	.shared .align 4 .b8 _ZZ10radix_sortILi10EEvPiS0_iE5s_vec[4096];
	// demoted variable
	.shared .align 4 .b8 _ZZ10radix_sortILi10EEvPiS0_iE5s_aux[4096];
	// demoted variable
	.shared .align 4 .b8 _ZZ10radix_sortILi10EEvPiS0_iE14s_pref_sum_one[4096];
	// demoted variable
	.shared .align 4 .b8 _ZZ10radix_sortILi10EEvPiS0_iE15s_pref_sum_zero[4096];
	ld.param.u64 	%rd3, [_Z10radix_sortILi10EEvPiS0_i_param_0];
	ld.param.u64 	%rd4, [_Z10radix_sortILi10EEvPiS0_i_param_1];
	cvta.to.global.u64 	%rd5, %rd4;
	mov.u32 	%r19, %ctaid.x;
	mov.u32 	%r1, %tid.x;
	mul.wide.u32 	%rd6, %r19, 4;
	add.s64 	%rd7, %rd5, %rd6;
	ld.global.u32 	%r2, [%rd7];
	ld.global.u32 	%r3, [%rd7+4];
	sub.s32 	%r4, %r3, %r2;
	setp.lt.s32 	%p1, %r4, 1;
	@%p1 bra 	$L__BB0_12;
	add.s32 	%r5, %r2, %r1;
	shl.b32 	%r21, %r1, 2;
	mov.u32 	%r22, _ZZ10radix_sortILi10EEvPiS0_iE5s_vec;
	add.s32 	%r6, %r22, %r21;
	mov.u32 	%r23, _ZZ10radix_sortILi10EEvPiS0_iE14s_pref_sum_one;
	add.s32 	%r7, %r23, %r21;
	mov.u32 	%r24, _ZZ10radix_sortILi10EEvPiS0_iE15s_pref_sum_zero;
	add.s32 	%r8, %r24, %r21;
	mov.u32 	%r25, _ZZ10radix_sortILi10EEvPiS0_iE5s_aux;
	add.s32 	%r9, %r25, %r21;
	cvta.to.global.u64 	%rd1, %rd3;
	mov.b32 	%r63, 0;
$L__BB0_2:
	add.s32 	%r11, %r5, %r63;
	add.s32 	%r12, %r63, 1024;
	setp.gt.s32 	%p2, %r12, %r4;
	sub.s32 	%r26, %r4, %r63;
	selp.b32 	%r13, %r26, 1024, %p2;
	setp.ge.s32 	%p3, %r11, %r3;
	@%p3 bra 	$L__BB0_11;
	mul.wide.s32 	%rd8, %r11, 4;
	add.s64 	%rd2, %rd1, %rd8;
	ld.global.u32 	%r28, [%rd2];
	st.shared.u32 	[%r6], %r28;
	bar.sync 	0;
	shl.b32 	%r29, %r13, 2;
	add.s32 	%r14, %r24, %r29;
	mov.b32 	%r64, 0;
$L__BB0_4:
	setp.lt.s32 	%p4, %r13, 2;
	ld.shared.u32 	%r31, [%r6];
	shr.u32 	%r32, %r31, %r64;
	and.b32  	%r33, %r32, 1;
	st.shared.u32 	[%r7], %r33;
	xor.b32  	%r34, %r33, 1;
	st.shared.u32 	[%r8], %r34;
	bar.sync 	0;
	@%p4 bra 	$L__BB0_9;
	mov.b32 	%r65, 1;
$L__BB0_6:
	add.s32 	%r36, %r65, %r1;
	setp.ge.s32 	%p5, %r36, %r13;
	@%p5 bra 	$L__BB0_8;
	ld.shared.u32 	%r37, [%r7];
	shl.b32 	%r38, %r65, 2;
	add.s32 	%r39, %r7, %r38;
	ld.shared.u32 	%r40, [%r39];
	add.s32 	%r41, %r40, %r37;
	ld.shared.u32 	%r42, [%r8];
	add.s32 	%r43, %r8, %r38;
	ld.shared.u32 	%r44, [%r43];
	add.s32 	%r45, %r44, %r42;
	bar.sync 	0;
	st.shared.u32 	[%r39], %r41;
	st.shared.u32 	[%r43], %r45;
	bar.sync 	0;
$L__BB0_8:
	shl.b32 	%r65, %r65, 1;
	setp.lt.s32 	%p6, %r65, %r13;
	@%p6 bra 	$L__BB0_6;
$L__BB0_9:
	ld.shared.u32 	%r46, [%r6];
	shr.u32 	%r47, %r46, %r64;
	and.b32  	%r48, %r47, 1;
	ld.shared.u32 	%r49, [%r7];
	ld.shared.u32 	%r50, [%r14+-4];
	add.s32 	%r51, %r49, %r50;
	add.s32 	%r52, %r51, -1;
	mul.lo.s32 	%r53, %r52, %r48;
	xor.b32  	%r54, %r48, 1;
	ld.shared.u32 	%r55, [%r8];
	add.s32 	%r56, %r55, -1;
	mad.lo.s32 	%r57, %r56, %r54, %r53;
	shl.b32 	%r58, %r57, 2;
	add.s32 	%r60, %r25, %r58;
	st.shared.u32 	[%r60], %r46;
	bar.sync 	0;
	ld.shared.u32 	%r61, [%r9];
	st.shared.u32 	[%r6], %r61;
	bar.sync 	0;
	add.s32 	%r64, %r64, 1;
	setp.ne.s32 	%p7, %r64, 10;
	@%p7 bra 	$L__BB0_4;
	ld.shared.u32 	%r62, [%r9];
	st.global.u32 	[%rd2], %r62;
$L__BB0_11:
	setp.lt.s32 	%p8, %r12, %r4;
	mov.u32 	%r63, %r12;
	@%p8 bra 	$L__BB0_2;
$L__BB0_12:
	ret;

}


// ===== COMPILED SASS (sm_100) =====

	.target	sm_100

	.elftype	@"ET_EXEC"


//--------------------- .note.nv.tkinfo           --------------------------
	.section	.note.nv.tkinfo,"",@"SHT_NOTE"
	.sectionflags	@"SHF_NOTE_NV_TKINFO"
	.tkinfo
        /*0018*/ 	.word	0x00000002
        /*0030*/ 	.string	""
        /*0030*/ 	.string	"ptxas"
        /*0030*/ 	.string	"Cuda compilation tools, release 13.0, V13.0.88"
        /*0030*/ 	.string	"Build cuda_13.0.r13.0/compiler.36424714_0"
        /*0030*/ 	.string	"-arch sm_100 -m 64 "



//--------------------- .note.nv.cuinfo           --------------------------
	.section	.note.nv.cuinfo,"",@"SHT_NOTE"
	.sectionflags	@"SHF_NOTE_NV_CUINFO"
        /*0018*/ 	.short	0x0002
        /*001a*/ 	.short	0x0064
        /*001c*/ 	.short	0x0082
	.zero		2


//--------------------- .nv.info                  --------------------------
	.section	.nv.info,"",@"SHT_CUDA_INFO"
	.align	4


	//----- nvinfo : EIATTR_REGCOUNT
	.align		4
        /*0000*/ 	.byte	0x04, 0x2f
        /*0002*/ 	.short	(.L_1 - .L_0)
	.align		4
.L_0:
        /*0004*/ 	.word	index@(_Z10radix_sortILi10EEvPiS0_i)
        /*0008*/ 	.word	0x00000018


	//----- nvinfo : EIATTR_FRAME_SIZE
	.align		4
.L_1:
        /*000c*/ 	.byte	0x04, 0x11
        /*000e*/ 	.short	(.L_3 - .L_2)
	.align		4
.L_2:
        /*0010*/ 	.word	index@(_Z10radix_sortILi10EEvPiS0_i)
        /*0014*/ 	.word	0x00000000


	//----- nvinfo : EIATTR_MIN_STACK_SIZE
	.align		4
.L_3:
        /*0018*/ 	.byte	0x04, 0x12
        /*001a*/ 	.short	(.L_5 - .L_4)
	.align		4
.L_4:
        /*001c*/ 	.word	index@(_Z10radix_sortILi10EEvPiS0_i)
        /*0020*/ 	.word	0x00000000
.L_5:


//--------------------- .nv.compat                --------------------------
	.section	.nv.compat,"",@"SHT_CUDA_COMPAT_INFO"
	.align	4
        /*0000*/ 	.byte	0x02, 0x09, 0x00, 0x00, 0x02, 0x02, 0x01, 0x00, 0x02, 0x05, 0x05, 0x00, 0x03, 0x07, 0x01, 0x01
        /*0010*/ 	.byte	0x02, 0x03, 0x00, 0x00, 0x02, 0x06, 0x01, 0x00, 0x04, 0x0b, 0x08, 0x00, 0x09, 0x00, 0x00, 0x00
        /*0020*/ 	.byte	0x00, 0x00, 0x00, 0x00


//--------------------- .nv.info._Z10radix_sortILi10EEvPiS0_i --------------------------
	.section	.nv.info._Z10radix_sortILi10EEvPiS0_i,"",@"SHT_CUDA_INFO"
	.sectionflags	@""
	.align	4


	//----- nvinfo : EIATTR_CUDA_API_VERSION
	.align		4
        /*0000*/ 	.byte	0x04, 0x37
        /*0002*/ 	.short	(.L_7 - .L_6)
.L_6:
        /*0004*/ 	.word	0x00000082


	//----- nvinfo : EIATTR_KPARAM_INFO
	.align		4
.L_7:
        /*0008*/ 	.byte	0x04, 0x17
        /*000a*/ 	.short	(.L_9 - .L_8)
.L_8:
        /*000c*/ 	.word	0x00000000
        /*0010*/ 	.short	0x0002
        /*0012*/ 	.short	0x0010
        /*0014*/ 	.byte	0x00, 0xf0, 0x11, 0x00


	//----- nvinfo : EIATTR_KPARAM_INFO
	.align		4
.L_9:
        /*0018*/ 	.byte	0x04, 0x17
        /*001a*/ 	.short	(.L_11 - .L_10)
.L_10:
        /*001c*/ 	.word	0x00000000
        /*0020*/ 	.short	0x0001
        /*0022*/ 	.short	0x0008
        /*0024*/ 	.byte	0x00, 0xf5, 0x21, 0x00


	//----- nvinfo : EIATTR_KPARAM_INFO
	.align		4
.L_11:
        /*0028*/ 	.byte	0x04, 0x17
        /*002a*/ 	.short	(.L_13 - .L_12)
.L_12:
        /*002c*/ 	.word	0x00000000
        /*0030*/ 	.short	0x0000
        /*0032*/ 	.short	0x0000
        /*0034*/ 	.byte	0x00, 0xf5, 0x21, 0x00


	//----- nvinfo : EIATTR_SPARSE_MMA_MASK
	.align		4
.L_13:
        /*0038*/ 	.byte	0x03, 0x50
        /*003a*/ 	.short	0x0000


	//----- nvinfo : EIATTR_MAXREG_COUNT
	.align		4
        /*003c*/ 	.byte	0x03, 0x1b
        /*003e*/ 	.short	0x00ff


	//----- nvinfo : EIATTR_NUM_BARRIERS
	.align		4
        /*0040*/ 	.byte	0x02, 0x4c
        /*0042*/ 	.byte	0x01
	.zero		1


	//----- nvinfo : EIATTR_MERCURY_ISA_VERSION
	.align		4
        /*0044*/ 	.byte	0x03, 0x5f
        /*0046*/ 	.short	0x0101


	//----- nvinfo : EIATTR_VRC_CTA_INIT_COUNT
	.align		4
        /*0048*/ 	.byte	0x02, 0x4a
	.zero		1
	.zero		1


	//----- nvinfo : EIATTR_EXIT_INSTR_OFFSETS
	.align		4
        /*004c*/ 	.byte	0x04, 0x1c
        /*004e*/ 	.short	(.L_15 - .L_14)


	//   ....[0]....
.L_14:
        /*0050*/ 	.word	0x00000090


	//   ....[1]....
        /*0054*/ 	.word	0x00000630


	//----- nvinfo : EIATTR_CRS_STACK_SIZE
	.align		4
.L_15:
        /*0058*/ 	.byte	0x04, 0x1e
        /*005a*/ 	.short	(.L_17 - .L_16)
.L_16:
        /*005c*/ 	.word	0x00000000


	//----- nvinfo : EIATTR_CBANK_PARAM_SIZE
	.align		4
.L_17:
        /*0060*/ 	.byte	0x03, 0x19
        /*0062*/ 	.short	0x0014


	//----- nvinfo : EIATTR_PARAM_CBANK
	.align		4
        /*0064*/ 	.byte	0x04, 0x0a
        /*0066*/ 	.short	(.L_19 - .L_18)
	.align		4
.L_18:
        /*0068*/ 	.word	index@(.nv.constant0._Z10radix_sortILi10EEvPiS0_i)
        /*006c*/ 	.short	0x0380
        /*006e*/ 	.short	0x0014


	//----- nvinfo : EIATTR_SW_WAR
	.align		4
.L_19:
        /*0070*/ 	.byte	0x04, 0x36
        /*0072*/ 	.short	(.L_21 - .L_20)
.L_20:
        /*0074*/ 	.word	0x00000008
.L_21:


//--------------------- .nv.callgraph             --------------------------
	.section	.nv.callgraph,"",@"SHT_CUDA_CALLGRAPH"
	.align	4
	.sectionentsize	8
	.align		4
        /*0000*/ 	.word	0x00000000
	.align		4
        /*0004*/ 	.word	0xffffffff
	.align		4
        /*0008*/ 	.word	0x00000000
	.align		4
        /*000c*/ 	.word	0xfffffffe
	.align		4
        /*0010*/ 	.word	0x00000000
	.align		4
        /*0014*/ 	.word	0xfffffffd
	.align		4
        /*0018*/ 	.word	0x00000000
	.align		4
        /*001c*/ 	.word	0xfffffffc


//--------------------- .text._Z10radix_sortILi10EEvPiS0_i --------------------------
	.section	.text._Z10radix_sortILi10EEvPiS0_i,"ax",@progbits
	.align	128
        .global         _Z10radix_sortILi10EEvPiS0_i
        .type           _Z10radix_sortILi10EEvPiS0_i,@function
        .size           _Z10radix_sortILi10EEvPiS0_i,(.L_x_8 - _Z10radix_sortILi10EEvPiS0_i)
        .other          _Z10radix_sortILi10EEvPiS0_i,@"STO_CUDA_ENTRY STV_DEFAULT"
_Z10radix_sortILi10EEvPiS0_i:
.text._Z10radix_sortILi10EEvPiS0_i:
[----:B------:R-:W-:Y:S01]  /*0000*/  LDC R1, c[0x0][0x37c] ;  /* 0x0000df00ff017b82 */ /* 0x000fe20000000800 */
[----:B------:R-:W0:Y:S07]  /*0010*/  S2R R5, SR_CTAID.X ;  /* 0x0000000000057919 */ /* 0x000e2e0000002500 */
[----:B------:R-:W0:Y:S01]  /*0020*/  LDC.64 R2, c[0x0][0x388] ;  /* 0x0000e200ff027b82 */ /* 0x000e220000000a00 */
[----:B------:R-:W1:Y:S01]  /*0030*/  LDCU.64 UR10, c[0x0][0x358] ;  /* 0x00006b00ff0a77ac */ /* 0x000e620008000a00 */
[----:B0-----:R-:W-:-:S05]  /*0040*/  IMAD.WIDE.U32 R2, R5, 0x4, R2 ;  /* 0x0000000405027825 */ /* 0x001fca00078e0002 */
[----:B-1----:R-:W2:Y:S04]  /*0050*/  LDG.E R6, desc[UR10][R2.64] ;  /* 0x0000000a02067981 */ /* 0x002ea8000c1e1900 */
[----:B------:R-:W2:Y:S02]  /*0060*/  LDG.E R0, desc[UR10][R2.64+0x4] ;  /* 0x0000040a02007981 */ /* 0x000ea4000c1e1900 */
[----:B--2---:R-:W-:-:S05]  /*0070*/  IMAD.IADD R4, R0, 0x1, -R6 ;  /* 0x0000000100047824 */ /* 0x004fca00078e0a06 */
[----:B------:R-:W-:-:S13]  /*0080*/  ISETP.GE.AND P0, PT, R4, 0x1, PT ;  /* 0x000000010400780c */ /* 0x000fda0003f06270 */
[----:B------:R-:W-:Y:S05]  /*0090*/  @!P0 EXIT ;  /* 0x000000000000894d */ /* 0x000fea0003800000 */
[----:B------:R-:W0:Y:S01]  /*00a0*/  S2UR UR7, SR_CgaCtaId ;  /* 0x00000000000779c3 */ /* 0x000e220000008800 */
[----:B------:R-:W1:Y:S01]  /*00b0*/  S2R R5, SR_TID.X ;  /* 0x0000000000057919 */ /* 0x000e620000002100 */
[----:B------:R-:W-:Y:S01]  /*00c0*/  UMOV UR4, 0x400 ;  /* 0x0000040000047882 */ /* 0x000fe20000000000 */
[----:B------:R-:W-:Y:S01]  /*00d0*/  IMAD.MOV.U32 R7, RZ, RZ, RZ ;  /* 0x000000ffff077224 */ /* 0x000fe200078e00ff */
[----:B------:R-:W-:Y:S02]  /*00e0*/  UIADD3 UR5, UPT, UPT, UR4, 0x2000, URZ ;  /* 0x0000200004057890 */ /* 0x000fe4000fffe0ff */
[----:B------:R-:W-:Y:S02]  /*00f0*/  UIADD3 UR6, UPT, UPT, UR4, 0x3000, URZ ;  /* 0x0000300004067890 */ /* 0x000fe4000fffe0ff */
[----:B0-----:R-:W-:Y:S02]  /*0100*/  ULEA UR8, UR7, UR4, 0x18 ;  /* 0x0000000407087291 */ /* 0x001fe4000f8ec0ff */
[----:B------:R-:W-:-:S02]  /*0110*/  UIADD3 UR4, UPT, UPT, UR4, 0x1000, URZ ;  /* 0x0000100004047890 */ /* 0x000fc4000fffe0ff */
[----:B------:R-:W-:Y:S02]  /*0120*/  ULEA UR5, UR7, UR5, 0x18 ;  /* 0x0000000507057291 */ /* 0x000fe4000f8ec0ff */
[----:B------:R-:W-:Y:S02]  /*0130*/  ULEA UR6, UR7, UR6, 0x18 ;  /* 0x0000000607067291 */ /* 0x000fe4000f8ec0ff */
[----:B------:R-:W-:Y:S01]  /*0140*/  ULEA UR4, UR7, UR4, 0x18 ;  /* 0x0000000407047291 */ /* 0x000fe2000f8ec0ff */
[----:B-1----:R-:W-:Y:S01]  /*0150*/  IMAD.IADD R6, R6, 0x1, R5 ;  /* 0x0000000106067824 */ /* 0x002fe200078e0205 */
[C---:B------:R-:W-:Y:S02]  /*0160*/  LEA R8, R5.reuse, UR8, 0x2 ;  /* 0x0000000805087c11 */ /* 0x040fe4000f8e10ff */
[C---:B------:R-:W-:Y:S02]  /*0170*/  LEA R9, R5.reuse, UR5, 0x2 ;  /* 0x0000000505097c11 */ /* 0x040fe4000f8e10ff */
[----:B------:R-:W-:-:S02]  /*0180*/  LEA R10, R5, UR6, 0x2 ;  /* 0x00000006050a7c11 */ /* 0x000fc4000f8e10ff */
[----:B------:R-:W-:-:S07]  /*0190*/  LEA R11, R5, UR4, 0x2 ;  /* 0x00000004050b7c11 */ /* 0x000fce000f8e10ff */
.L_x_6:
[--C-:B0-----:R-:W-:Y:S02]  /*01a0*/  IMAD.IADD R13, R6, 0x1, R7.reuse ;  /* 0x00000001060d7824 */ /* 0x101fe400078e0207 */
[----:B------:R-:W-:Y:S02]  /*01b0*/  VIADD R3, R7, 0x400 ;  /* 0x0000040007037836 */ /* 0x000fe40000000000 */
[----:B------:R-:W-:Y:S01]  /*01c0*/  IMAD.IADD R12, R4, 0x1, -R7 ;  /* 0x00000001040c7824 */ /* 0x000fe200078e0a07 */
[----:B------:R-:W-:Y:S01]  /*01d0*/  ISETP.GE.AND P2, PT, R13, R0, PT ;  /* 0x000000000d00720c */ /* 0x000fe20003f46270 */
[----:B------:R-:W-:Y:S01]  /*01e0*/  IMAD.MOV.U32 R7, RZ, RZ, R3 ;  /* 0x000000ffff077224 */ /* 0x000fe200078e0003 */
[CC--:B------:R-:W-:Y:S02]  /*01f0*/  ISETP.GT.AND P1, PT, R3.reuse, R4.reuse, PT ;  /* 0x000000040300720c */ /* 0x0c0fe40003f24270 */
[----:B------:R-:W-:Y:S02]  /*0200*/  ISETP.GE.AND P0, PT, R3, R4, PT ;  /* 0x000000040300720c */ /* 0x000fe40003f06270 */
[----:B------:R-:W-:-:S07]  /*0210*/  SEL R12, R12, 0x400, P1 ;  /* 0x000004000c0c7807 */ /* 0x000fce0000800000 */
[----:B-1----:R-:W-:Y:S05]  /*0220*/  @P2 BRA `(.L_x_0) ;  /* 0x0000000000fc2947 */ /* 0x002fea0003800000 */
[----:B------:R-:W0:Y:S02]  /*0230*/  LDC.64 R2, c[0x0][0x380] ;  /* 0x0000e000ff027b82 */ /* 0x000e240000000a00 */
[----:B0-----:R-:W-:-:S05]  /*0240*/  IMAD.WIDE R2, R13, 0x4, R2 ;  /* 0x000000040d027825 */ /* 0x001fca00078e0202 */
[----:B------:R-:W2:Y:S01]  /*0250*/  LDG.E R15, desc[UR10][R2.64] ;  /* 0x0000000a020f7981 */ /* 0x000ea2000c1e1900 */
[----:B------:R-:W-:Y:S05]  /*0260*/  WARPSYNC.ALL ;  /* 0x0000000000007948 */ /* 0x000fea0003800000 */
[----:B------:R-:W-:Y:S01]  /*0270*/  LEA R13, R12, UR6, 0x2 ;  /* 0x000000060c0d7c11 */ /* 0x000fe2000f8e10ff */
[----:B------:R-:W-:Y:S01]  /*0280*/  IMAD.MOV.U32 R14, RZ, RZ, RZ ;  /* 0x000000ffff0e7224 */ /* 0x000fe200078e00ff */
[----:B--2---:R0:W-:Y:S01]  /*0290*/  STS [R8], R15 ;  /* 0x0000000f08007388 */ /* 0x0041e20000000800 */
[----:B------:R-:W-:Y:S06]  /*02a0*/  BAR.SYNC.DEFER_BLOCKING 0x0 ;  /* 0x0000000000007b1d */ /* 0x000fec0000010000 */
.L_x_5:
[----:B0-----:R-:W0:Y:S01]  /*02b0*/  LDS R15, [R8] ;  /* 0x00000000080f7984 */ /* 0x001e220000000800 */
[----:B------:R-:W-:Y:S01]  /*02c0*/  ISETP.GE.AND P1, PT, R12, 0x2, PT ;  /* 0x000000020c00780c */ /* 0x000fe20003f26270 */
[----:B------:R-:W-:Y:S05]  /*02d0*/  WARPSYNC.ALL ;  /* 0x0000000000007948 */ /* 0x000fea0003800000 */
[----:B------:R-:W-:Y:S01]  /*02e0*/  BSSY.RECONVERGENT B0, `(.L_x_1) ;  /* 0x000001c000007945 */ /* 0x000fe20003800200 */
[----:B0-----:R-:W-:-:S04]  /*02f0*/  SHF.R.U32.HI R15, RZ, R14, R15 ;  /* 0x0000000eff0f7219 */ /* 0x001fc8000001160f */
[----:B------:R-:W-:-:S04]  /*0300*/  LOP3.LUT R16, R15, 0x1, RZ, 0xc0, !PT ;  /* 0x000000010f107812 */ /* 0x000fc800078ec0ff */
[----:B------:R-:W-:Y:S01]  /*0310*/  LOP3.LUT R15, R16, 0x1, RZ, 0x3c, !PT ;  /* 0x00000001100f7812 */ /* 0x000fe200078e3cff */
[----:B------:R0:W-:Y:S04]  /*0320*/  STS [R9], R16 ;  /* 0x0000001009007388 */ /* 0x0001e80000000800 */
[----:B------:R0:W-:Y:S01]  /*0330*/  STS [R10], R15 ;  /* 0x0000000f0a007388 */ /* 0x0001e20000000800 */
[----:B------:R-:W-:Y:S06]  /*0340*/  BAR.SYNC.DEFER_BLOCKING 0x0 ;  /* 0x0000000000007b1d */ /* 0x000fec0000010000 */
[----:B-1----:R-:W-:Y:S05]  /*0350*/  @!P1 BRA `(.L_x_2) ;  /* 0x0000000000509947 */ /* 0x002fea0003800000 */
[----:B0-----:R-:W-:-:S07]  /*0360*/  IMAD.MOV.U32 R15, RZ, RZ, 0x1 ;  /* 0x00000001ff0f7424 */ /* 0x001fce00078e00ff */
.L_x_4:
[----:B0-----:R-:W-:-:S05]  /*0370*/  IMAD.IADD R17, R5, 0x1, R15 ;  /* 0x0000000105117824 */ /* 0x001fca00078e020f */
[----:B------:R-:W-:-:S13]  /*0380*/  ISETP.GE.AND P1, PT, R17, R12, PT ;  /* 0x0000000c1100720c */ /* 0x000fda0003f26270 */
[----:B------:R-:W-:Y:S05]  /*0390*/  @P1 BRA `(.L_x_3) ;  /* 0x0000000000341947 */ /* 0x000fea0003800000 */
[C---:B------:R-:W-:Y:S01]  /*03a0*/  IMAD R17, R15.reuse, 0x4, R9 ;  /* 0x000000040f117824 */ /* 0x040fe200078e0209 */
[----:B------:R-:W-:Y:S01]  /*03b0*/  LDS R16, [R9] ;  /* 0x0000000009107984 */ /* 0x000fe20000000800 */
[----:B------:R-:W-:Y:S01]  /*03c0*/  IMAD R20, R15, 0x4, R10 ;  /* 0x000000040f147824 */ /* 0x000fe200078e020a */
[----:B------:R-:W-:Y:S05]  /*03d0*/  WARPSYNC.ALL ;  /* 0x0000000000007948 */ /* 0x000fea0003800000 */
[----:B------:R-:W0:Y:S04]  /*03e0*/  LDS R19, [R17] ;  /* 0x0000000011137984 */ /* 0x000e280000000800 */
[----:B------:R-:W-:Y:S04]  /*03f0*/  LDS R18, [R10] ;  /* 0x000000000a127984 */ /* 0x000fe80000000800 */
[----:B------:R-:W1:Y:S01]  /*0400*/  LDS R21, [R20] ;  /* 0x0000000014157984 */ /* 0x000e620000000800 */
[----:B0-----:R-:W-:Y:S01]  /*0410*/  IMAD.IADD R16, R16, 0x1, R19 ;  /* 0x0000000110107824 */ /* 0x001fe200078e0213 */
[----:B------:R-:W-:Y:S01]  /*0420*/  BAR.SYNC.DEFER_BLOCKING 0x0 ;  /* 0x0000000000007b1d */ /* 0x000fe20000010000 */
[----:B-1----:R-:W-:-:S05]  /*0430*/  IMAD.IADD R21, R18, 0x1, R21 ;  /* 0x0000000112157824 */ /* 0x002fca00078e0215 */
[----:B------:R0:W-:Y:S04]  /*0440*/  STS [R17], R16 ;  /* 0x0000001011007388 */ /* 0x0001e80000000800 */
[----:B------:R0:W-:Y:S01]  /*0450*/  STS [R20], R21 ;  /* 0x0000001514007388 */ /* 0x0001e20000000800 */
[----:B------:R-:W-:Y:S06]  /*0460*/  BAR.SYNC.DEFER_BLOCKING 0x0 ;  /* 0x0000000000007b1d */ /* 0x000fec0000010000 */
.L_x_3:
[----:B------:R-:W-:-:S05]  /*0470*/  IMAD.SHL.U32 R15, R15, 0x2, RZ ;  /* 0x000000020f0f7824 */ /* 0x000fca00078e00ff */
[----:B------:R-:W-:-:S13]  /*0480*/  ISETP.GE.AND P1, PT, R15, R12, PT ;  /* 0x0000000c0f00720c */ /* 0x000fda0003f26270 */
[----:B------:R-:W-:Y:S05]  /*0490*/  @!P1 BRA `(.L_x_4) ;  /* 0xfffffffc00b49947 */ /* 0x000fea000383ffff */
.L_x_2:
[----:B------:R-:W-:Y:S05]  /*04a0*/  BSYNC.RECONVERGENT B0 ;  /* 0x0000000000007941 */ /* 0x000fea0003800200 */
.L_x_1:
[----:B0-----:R-:W0:Y:S01]  /*04b0*/  LDS R15, [R8] ;  /* 0x00000000080f7984 */ /* 0x001e220000000800 */
[----:B------:R-:W-:Y:S05]  /*04c0*/  WARPSYNC.ALL ;  /* 0x0000000000007948 */ /* 0x000fea0003800000 */
[----:B------:R-:W-:Y:S04]  /*04d0*/  LDS R17, [R9] ;  /* 0x0000000009117984 */ /* 0x000fe80000000800 */
[----:B------:R-:W1:Y:S04]  /*04e0*/  LDS R18, [R13+-0x4] ;  /* 0xfffffc000d127984 */ /* 0x000e680000000800 */
[----:B------:R-:W2:Y:S01]  /*04f0*/  LDS R19, [R10] ;  /* 0x000000000a137984 */ /* 0x000ea20000000800 */
[----:B0-----:R-:W-:Y:S01]  /*0500*/  SHF.R.U32.HI R16, RZ, R14, R15 ;  /* 0x0000000eff107219 */ /* 0x001fe2000001160f */
[----:B------:R-:W-:-:S03]  /*0510*/  VIADD R14, R14, 0x1 ;  /* 0x000000010e0e7836 */ /* 0x000fc60000000000 */
[----:B------:R-:W-:Y:S02]  /*0520*/  LOP3.LUT R16, R16, 0x1, RZ, 0xc0, !PT ;  /* 0x0000000110107812 */ /* 0x000fe400078ec0ff */
[----:B------:R-:W-:Y:S02]  /*0530*/  ISETP.NE.AND P1, PT, R14, 0xa, PT ;  /* 0x0000000a0e00780c */ /* 0x000fe40003f25270 */
[----:B-1----:R-:W-:Y:S02]  /*0540*/  IADD3 R17, PT, PT, R17, -0x1, R18 ;  /* 0xffffffff11117810 */ /* 0x002fe40007ffe012 */
[C---:B------:R-:W-:Y:S01]  /*0550*/  LOP3.LUT R18, R16.reuse, 0x1, RZ, 0x3c, !PT ;  /* 0x0000000110127812 */ /* 0x040fe200078e3cff */
[----:B--2---:R-:W-:Y:S02]  /*0560*/  VIADD R19, R19, 0xffffffff ;  /* 0xffffffff13137836 */ /* 0x004fe40000000000 */
[----:B------:R-:W-:-:S04]  /*0570*/  IMAD R17, R16, R17, RZ ;  /* 0x0000001110117224 */ /* 0x000fc800078e02ff */
[----:B------:R-:W-:-:S05]  /*0580*/  IMAD R17, R18, R19, R17 ;  /* 0x0000001312117224 */ /* 0x000fca00078e0211 */
[----:B------:R-:W-:-:S05]  /*0590*/  LEA R16, R17, UR4, 0x2 ;  /* 0x0000000411107c11 */ /* 0x000fca000f8e10ff */
[----:B------:R-:W-:Y:S01]  /*05a0*/  STS [R16], R15 ;  /* 0x0000000f10007388 */ /* 0x000fe20000000800 */
[----:B------:R-:W-:Y:S06]  /*05b0*/  BAR.SYNC.DEFER_BLOCKING 0x0 ;  /* 0x0000000000007b1d */ /* 0x000fec0000010000 */
[----:B------:R-:W0:Y:S04]  /*05c0*/  LDS R17, [R11] ;  /* 0x000000000b117984 */ /* 0x000e280000000800 */
[----:B0-----:R1:W-:Y:S01]  /*05d0*/  STS [R8], R17 ;  /* 0x0000001108007388 */ /* 0x0013e20000000800 */
[----:B------:R-:W-:Y:S06]  /*05e0*/  BAR.SYNC.DEFER_BLOCKING 0x0 ;  /* 0x0000000000007b1d */ /* 0x000fec0000010000 */
[----:B------:R-:W-:Y:S05]  /*05f0*/  @P1 BRA `(.L_x_5) ;  /* 0xfffffffc002c1947 */ /* 0x000fea000383ffff */
[----:B------:R-:W0:Y:S04]  /*0600*/  LDS R13, [R11] ;  /* 0x000000000b0d7984 */ /* 0x000e280000000800 */
[----:B0-----:R0:W-:Y:S02]  /*0610*/  STG.E desc[UR10][R2.64], R13 ;  /* 0x0000000d02007986 */ /* 0x0011e4000c10190a */
.L_x_0:
[----:B------:R-:W-:Y:S05]  /*0620*/  @!P0 BRA `(.L_x_6) ;  /* 0xfffffff800dc8947 */ /* 0x000fea000383ffff */
[----:B------:R-:W-:Y:S05]  /*0630*/  EXIT ;  /* 0x000000000000794d */ /* 0x000fea0003800000 */
.L_x_7:
[----:B------:R-:W-:-:S00]  /*0640*/  BRA `(.L_x_7) ;  /* 0xfffffffc00fc7947 */ /* 0x000fc0000383ffff */
[----:B------:R-:W-:-:S00]  /*0650*/  NOP ;  /* 0x0000000000007918 */ /* 0x000fc00000000000 */
        /* <DEDUP_REMOVED lines=10> */
.L_x_8:


//--------------------- .nv.shared._Z10radix_sortILi10EEvPiS0_i --------------------------
	.section	.nv.shared._Z10radix_sortILi10EEvPiS0_i,"aw",@nobits
	.sectionflags	@""
	.align	4
.nv.shared._Z10radix_sortILi10EEvPiS0_i:
	.zero		17408


//--------------------- .nv.shared.reserved.0     --------------------------
	.section	.nv.shared.reserved.0,"aw",@nobits
	.weak		__nv_reservedSMEM_offset_0_alias
	.size		__nv_reservedSMEM_offset_0_alias, 0, 64
	.other		__nv_reservedSMEM_offset_0_alias,@"STO_CUDA_RESERVED_SHARED STV_DEFAULT"
__nv_reservedSMEM_offset_0_alias:
	.zero		0
	.zero		64


//--------------------- .nv.constant0._Z10radix_sortILi10EEvPiS0_i --------------------------
	.section	.nv.constant0._Z10radix_sortILi10EEvPiS0_i,"a",@progbits
	.sectionflags	@""
	.align	4
.nv.constant0._Z10radix_sortILi10EEvPiS0_i:
	.zero		916


//--------------------- SYMBOLS --------------------------

	.type		.nv.reservedSmem.offset0,@object
	.size		.nv.reservedSmem.offset0,0x4
	.type		.nv.reservedSmem.cap,@object
	.size		.nv.reservedSmem.cap,0x4
